	.headerflags	@"EF_CUDA_TEXMODE_UNIFIED EF_CUDA_64BIT_ADDRESS EF_CUDA_ACCELERATORS EF_CUDA_SM90 EF_CUDA_VIRTUAL_SM(EF_CUDA_SM90)"
	.elftype	@"ET_EXEC"


//--------------------- .nv.info                  --------------------------
	.section	.nv.info,"",@"SHT_CUDA_INFO"
	.align	4


	//----- nvinfo : EIATTR_REGCOUNT
	.align		4
        /*0000*/ 	.byte	0x04, 0x2f
        /*0002*/ 	.short	(.L_3 - .L_2)
	.align		4
.L_2:
        /*0004*/ 	.word	index@(triton_poi_fused__native_batch_norm_legit_no_training_39)
        /*0008*/ 	.word	0x00000016


	//----- nvinfo : EIATTR_MIN_STACK_SIZE
	.align		4
.L_3:
        /*000c*/ 	.byte	0x04, 0x12
        /*000e*/ 	.short	(.L_5 - .L_4)
	.align		4
.L_4:
        /*0010*/ 	.word	index@(triton_poi_fused__native_batch_norm_legit_no_training_39)
        /*0014*/ 	.word	0x00000000


	//----- nvinfo : EIATTR_FRAME_SIZE
	.align		4
.L_5:
        /*0018*/ 	.byte	0x04, 0x11
        /*001a*/ 	.short	(.L_7 - .L_6)
	.align		4
.L_6:
        /*001c*/ 	.word	index@(triton_poi_fused__native_batch_norm_legit_no_training_39)
        /*0020*/ 	.word	0x00000000


	//----- nvinfo : EIATTR_MIN_STACK_SIZE
	.align		4
.L_7:
        /*0024*/ 	.byte	0x04, 0x12
        /*0026*/ 	.short	(.L_9 - .L_8)
	.align		4
.L_8:
        /*0028*/ 	.word	index@(triton_poi_fused__native_batch_norm_legit_no_training_39)
        /*002c*/ 	.word	0x00000000
.L_9:


//--------------------- .nv.info.triton_poi_fused__native_batch_norm_legit_no_training_39 --------------------------
	.section	.nv.info.triton_poi_fused__native_batch_norm_legit_no_training_39,"",@"SHT_CUDA_INFO"
	.sectionflags	@""
	.align	4


	//----- nvinfo : EIATTR_CUDA_API_VERSION
	.align		4
        /*0000*/ 	.byte	0x04, 0x37
        /*0002*/ 	.short	(.L_11 - .L_10)
.L_10:
        /*0004*/ 	.word	0x0000007c


	//----- nvinfo : EIATTR_KPARAM_INFO
	.align		4
.L_11:
        /*0008*/ 	.byte	0x04, 0x17
        /*000a*/ 	.short	(.L_13 - .L_12)
.L_12:
        /*000c*/ 	.word	0x00000000
        /*0010*/ 	.short	0x0006
        /*0012*/ 	.short	0x0030
        /*0014*/ 	.byte	0x00, 0xf0, 0x11, 0x00


	//----- nvinfo : EIATTR_KPARAM_INFO
	.align		4
.L_13:
        /*0018*/ 	.byte	0x04, 0x17
        /*001a*/ 	.short	(.L_15 - .L_14)
.L_14:
        /*001c*/ 	.word	0x00000000
        /*0020*/ 	.short	0x0005
        /*0022*/ 	.short	0x0028
        /*0024*/ 	.byte	0x00, 0xf4, 0x21, 0x00


	//----- nvinfo : EIATTR_KPARAM_INFO
	.align		4
.L_15:
        /*0028*/ 	.byte	0x04, 0x17
        /*002a*/ 	.short	(.L_17 - .L_16)
.L_16:
        /*002c*/ 	.word	0x00000000
        /*0030*/ 	.short	0x0004
        /*0032*/ 	.short	0x0020
        /*0034*/ 	.byte	0x00, 0xf4, 0x21, 0x00


	//----- nvinfo : EIATTR_KPARAM_INFO
	.align		4
.L_17:
        /*0038*/ 	.byte	0x04, 0x17
        /*003a*/ 	.short	(.L_19 - .L_18)
.L_18:
        /*003c*/ 	.word	0x00000000
        /*0040*/ 	.short	0x0003
        /*0042*/ 	.short	0x0018
        /*0044*/ 	.byte	0x00, 0xf4, 0x21, 0x00


	//----- nvinfo : EIATTR_KPARAM_INFO
	.align		4
.L_19:
        /*0048*/ 	.byte	0x04, 0x17
        /*004a*/ 	.short	(.L_21 - .L_20)
.L_20:
        /*004c*/ 	.word	0x00000000
        /*0050*/ 	.short	0x0002
        /*0052*/ 	.short	0x0010
        /*0054*/ 	.byte	0x00, 0xf4, 0x21, 0x00


	//----- nvinfo : EIATTR_KPARAM_INFO
	.align		4
.L_21:
        /*0058*/ 	.byte	0x04, 0x17
        /*005a*/ 	.short	(.L_23 - .L_22)
.L_22:
        /*005c*/ 	.word	0x00000000
        /*0060*/ 	.short	0x0001
        /*0062*/ 	.short	0x0008
        /*0064*/ 	.byte	0x00, 0xf4, 0x21, 0x00


	//----- nvinfo : EIATTR_KPARAM_INFO
	.align		4
.L_23:
        /*0068*/ 	.byte	0x04, 0x17
        /*006a*/ 	.short	(.L_25 - .L_24)
.L_24:
        /*006c*/ 	.word	0x00000000
        /*0070*/ 	.short	0x0000
        /*0072*/ 	.short	0x0000
        /*0074*/ 	.byte	0x00, 0xf4, 0x21, 0x00


	//----- nvinfo : EIATTR_SPARSE_MMA_MASK
	.align		4
.L_25:
        /*0078*/ 	.byte	0x03, 0x50
        /*007a*/ 	.short	0x0000


	//----- nvinfo : EIATTR_MAXREG_COUNT
	.align		4
        /*007c*/ 	.byte	0x03, 0x1b
        /*007e*/ 	.short	0x00ff


	//----- nvinfo : EIATTR_EXIT_INSTR_OFFSETS
	.align		4
        /*0080*/ 	.byte	0x04, 0x1c
        /*0082*/ 	.short	(.L_27 - .L_26)


	//   ....[0]....
.L_26:
        /*0084*/ 	.word	0x00000450


	//   ....[1]....
        /*0088*/ 	.word	0x00000470


	//----- nvinfo : EIATTR_REQNTID
	.align		4
.L_27:
        /*008c*/ 	.byte	0x04, 0x10
        /*008e*/ 	.short	(.L_29 - .L_28)
.L_28:
        /*0090*/ 	.word	0x00000080
        /*0094*/ 	.word	0x00000001
        /*0098*/ 	.word	0x00000001


	//----- nvinfo : EIATTR_CBANK_PARAM_SIZE
	.align		4
.L_29:
        /*009c*/ 	.byte	0x03, 0x19
        /*009e*/ 	.short	0x0034


	//----- nvinfo : EIATTR_PARAM_CBANK
	.align		4
        /*00a0*/ 	.byte	0x04, 0x0a
        /*00a2*/ 	.short	(.L_31 - .L_30)
	.align		4
.L_30:
        /*00a4*/ 	.word	index@(.nv.constant0.triton_poi_fused__native_batch_norm_legit_no_training_39)
        /*00a8*/ 	.short	0x0210
        /*00aa*/ 	.short	0x0034


	//----- nvinfo : EIATTR_SW_WAR
	.align		4
.L_31:
        /*00ac*/ 	.byte	0x04, 0x36
        /*00ae*/ 	.short	(.L_33 - .L_32)
.L_32:
        /*00b0*/ 	.word	0x00000008
.L_33:


//--------------------- .nv.callgraph             --------------------------
	.section	.nv.callgraph,"",@"SHT_CUDA_CALLGRAPH"
	.align	4
	.sectionentsize	8
	.align		4
        /*0000*/ 	.word	0x00000000
	.align		4
        /*0004*/ 	.word	0xffffffff
	.align		4
        /*0008*/ 	.word	0x00000000
	.align		4
        /*000c*/ 	.word	0xfffffffe
	.align		4
        /*0010*/ 	.word	0x00000000
	.align		4
        /*0014*/ 	.word	0xfffffffd
	.align		4
        /*0018*/ 	.word	0x00000000
	.align		4
        /*001c*/ 	.word	0xfffffffc


//--------------------- .nv.constant4             --------------------------
	.section	.nv.constant4,"a",@progbits
	.align	8
	.align		8
.nv.constant4:
        /*0000*/ 	.dword	_$_str
	.align		8
        /*0008*/ 	.dword	_$_str_$_2


//--------------------- .text.triton_poi_fused__native_batch_norm_legit_no_training_39 --------------------------
	.section	.text.triton_poi_fused__native_batch_norm_legit_no_training_39,"ax",@progbits
	.align	128
        .global         triton_poi_fused__native_batch_norm_legit_no_training_39
        .type           triton_poi_fused__native_batch_norm_legit_no_training_39,@function
        .size           triton_poi_fused__native_batch_norm_legit_no_training_39,(.L_x_1 - triton_poi_fused__native_batch_norm_legit_no_training_39)
        .other          triton_poi_fused__native_batch_norm_legit_no_training_39,@"STO_CUDA_ENTRY STV_DEFAULT"
triton_poi_fused__native_batch_norm_legit_no_training_39:
.text.triton_poi_fused__native_batch_norm_legit_no_training_39:
[----:B------:R-:W0:Y:S01]  /*0000*/  LDC R1, c[0x0][0x28] ;  /* 0x00000a00ff017b82 */ /* 0x000e220000000800 */
[----:B------:R-:W1:Y:S07]  /*0010*/  S2R R0, SR_TID.X ;  /* 0x0000000000007919 */ /* 0x000e6e0000002100 */
[----:B------:R-:W2:Y:S01]  /*0020*/  LDC.64 R8, c[0x0][0x220] ;  /* 0x00008800ff087b82 */ /* 0x000ea20000000a00 */
[----:B------:R-:W-:Y:S01]  /*0030*/  ULDC.64 UR4, c[0x0][0x208] ;  /* 0x0000820000047ab9 */ /* 0x000fe20000000a00 */
[----:B------:R-:W3:Y:S06]  /*0040*/  S2R R5, SR_CTAID.X ;  /* 0x0000000000057919 */ /* 0x000eec0000002500 */
[----:B------:R-:W4:Y:S08]  /*0050*/  LDC.64 R14, c[0x0][0x218] ;  /* 0x00008600ff0e7b82 */ /* 0x000f300000000a00 */
[----:B------:R-:W5:Y:S08]  /*0060*/  LDC.64 R12, c[0x0][0x210] ;  /* 0x00008400ff0c7b82 */ /* 0x000f700000000a00 */
[----:B------:R-:W4:Y:S01]  /*0070*/  LDC.64 R16, c[0x0][0x228] ;  /* 0x00008a00ff107b82 */ /* 0x000f220000000a00 */
[----:B-1----:R-:W-:-:S07]  /*0080*/  SHF.L.U32 R0, R0, 0x1, RZ ;  /* 0x0000000100007819 */ /* 0x002fce00000006ff */
[----:B------:R-:W1:Y:S01]  /*0090*/  LDC.64 R18, c[0x0][0x230] ;  /* 0x00008c00ff127b82 */ /* 0x000e620000000a00 */
[----:B---3--:R-:W-:Y:S02]  /*00a0*/  SHF.R.S32.HI R3, RZ, 0x17, R5 ;  /* 0x00000017ff037819 */ /* 0x008fe40000011405 */
[----:B------:R-:W-:Y:S02]  /*00b0*/  LOP3.LUT R0, R0, 0xfe, RZ, 0xc0, !PT ;  /* 0x000000fe00007812 */ /* 0x000fe400078ec0ff */
[----:B------:R-:W-:Y:S02]  /*00c0*/  SGXT R3, R3, 0x1 ;  /* 0x000000010303781a */ /* 0x000fe40000000200 */
[----:B------:R-:W-:Y:S02]  /*00d0*/  LEA R0, R5, R0, 0x8 ;  /* 0x0000000005007211 */ /* 0x000fe400078e40ff */
[----:B------:R-:W-:Y:S02]  /*00e0*/  CS2R R4, SRZ ;  /* 0x0000000000047805 */ /* 0x000fe4000001ff00 */
[----:B------:R-:W-:-:S02]  /*00f0*/  LEA.HI R3, R3, R0, RZ, 0x2 ;  /* 0x0000000003037211 */ /* 0x000fc400078f10ff */
[----:B------:R-:W-:Y:S02]  /*0100*/  ISETP.GE.AND P4, PT, R0, 0x100, PT ;  /* 0x000001000000780c */ /* 0x000fe40003f86270 */
[--C-:B------:R-:W-:Y:S02]  /*0110*/  SHF.R.S32.HI R2, RZ, 0x2, R3.reuse ;  /* 0x00000002ff027819 */ /* 0x100fe40000011403 */
[----:B------:R-:W-:-:S04]  /*0120*/  SHF.R.S32.HI R3, RZ, 0x1f, R3 ;  /* 0x0000001fff037819 */ /* 0x000fc80000011403 */
[----:B------:R-:W-:-:S04]  /*0130*/  LEA.HI R3, R3, R2, RZ, 0x4 ;  /* 0x0000000203037211 */ /* 0x000fc800078f20ff */
[----:B------:R-:W-:-:S04]  /*0140*/  LOP3.LUT R3, R3, 0xfffffff0, RZ, 0xc0, !PT ;  /* 0xfffffff003037812 */ /* 0x000fc800078ec0ff */
[----:B------:R-:W-:-:S05]  /*0150*/  IADD3 R11, R2, -R3, RZ ;  /* 0x80000003020b7210 */ /* 0x000fca0007ffe0ff */
[----:B--2---:R-:W-:-:S05]  /*0160*/  IMAD.WIDE R8, R11, 0x4, R8 ;  /* 0x000000040b087825 */ /* 0x004fca00078e0208 */
[----:B------:R-:W2:Y:S04]  /*0170*/  @!P4 LDG.E.EL R4, desc[UR4][R8.64] ;  /* 0x000000040804c981 */ /* 0x000ea8000c2e1900 */
[----:B------:R3:W2:Y:S01]  /*0180*/  @!P4 LDG.E.EL R5, desc[UR4][R8.64] ;  /* 0x000000040805c981 */ /* 0x0006a2000c2e1900 */
[----:B------:R-:W-:Y:S02]  /*0190*/  CS2R R6, SRZ ;  /* 0x0000000000067805 */ /* 0x000fe4000001ff00 */
[----:B------:R-:W-:Y:S01]  /*01a0*/  CS2R R2, SRZ ;  /* 0x0000000000027805 */ /* 0x000fe2000001ff00 */
[----:B----4-:R-:W-:-:S04]  /*01b0*/  IMAD.WIDE R14, R11, 0x4, R14 ;  /* 0x000000040b0e7825 */ /* 0x010fc800078e020e */
[----:B-----5:R-:W-:Y:S01]  /*01c0*/  IMAD.WIDE R12, R0, 0x4, R12 ;  /* 0x00000004000c7825 */ /* 0x020fe200078e020c */
[----:B------:R-:W4:Y:S04]  /*01d0*/  @!P4 LDG.E.EL R6, desc[UR4][R14.64] ;  /* 0x000000040e06c981 */ /* 0x000f28000c2e1900 */
[----:B------:R-:W4:Y:S01]  /*01e0*/  @!P4 LDG.E.64 R2, desc[UR4][R12.64] ;  /* 0x000000040c02c981 */ /* 0x000f22000c1e1b00 */
[C---:B0-----:R-:W-:Y:S01]  /*01f0*/  IMAD.WIDE R16, R11.reuse, 0x4, R16 ;  /* 0x000000040b107825 */ /* 0x041fe200078e0210 */
[----:B---3--:R-:W-:Y:S02]  /*0200*/  CS2R R8, SRZ ;  /* 0x0000000000087805 */ /* 0x008fe4000001ff00 */
[----:B------:R0:W3:Y:S01]  /*0210*/  @!P4 LDG.E.EL R7, desc[UR4][R14.64] ;  /* 0x000000040e07c981 */ /* 0x0000e2000c2e1900 */
[----:B-1----:R-:W-:Y:S01]  /*0220*/  IMAD.WIDE R18, R11, 0x4, R18 ;  /* 0x000000040b127825 */ /* 0x002fe200078e0212 */
[----:B------:R-:W-:-:S04]  /*0230*/  CS2R R10, SRZ ;  /* 0x00000000000a7805 */ /* 0x000fc8000001ff00 */
[----:B------:R-:W5:Y:S04]  /*0240*/  @!P4 LDG.E.EL R8, desc[UR4][R18.64] ;  /* 0x000000041208c981 */ /* 0x000f68000c2e1900 */
[----:B------:R-:W5:Y:S04]  /*0250*/  @!P4 LDG.E.EL R11, desc[UR4][R16.64] ;  /* 0x00000004100bc981 */ /* 0x000f68000c2e1900 */
[----:B------:R-:W3:Y:S04]  /*0260*/  @!P4 LDG.E.EL R10, desc[UR4][R16.64] ;  /* 0x00000004100ac981 */ /* 0x000ee8000c2e1900 */
[----:B------:R-:W3:Y:S01]  /*0270*/  @!P4 LDG.E.EL R9, desc[UR4][R18.64] ;  /* 0x000000041209c981 */ /* 0x000ee2000c2e1900 */
[----:B0-----:R-:W-:Y:S01]  /*0280*/  HFMA2.MMA R15, -RZ, RZ, 1.625, 0 ;  /* 0x3e800000ff0f7435 */ /* 0x001fe200000001ff */
[----:B--2---:R-:W-:Y:S01]  /*0290*/  FADD R4, R4, 9.9999997473787516356e-06 ;  /* 0x3727c5ac04047421 */ /* 0x004fe20000000000 */
[----:B------:R-:W-:-:S03]  /*02a0*/  FADD R12, R5, 9.9999997473787516356e-06 ;  /* 0x3727c5ac050c7421 */ /* 0x000fc60000000000 */
[----:B------:R0:W1:Y:S08]  /*02b0*/  MUFU.SQRT R13, R4 ;  /* 0x00000004000d7308 */ /* 0x0000700000002000 */
[----:B------:R-:W2:Y:S01]  /*02c0*/  MUFU.SQRT R14, R12 ;  /* 0x0000000c000e7308 */ /* 0x000ea20000002000 */
[----:B0-----:R-:W0:Y:S01]  /*02d0*/  LDC.64 R4, c[0x0][0x238] ;  /* 0x00008e00ff047b82 */ /* 0x001e220000000a00 */
[----:B-1----:R-:W-:-:S02]  /*02e0*/  FSETP.GT.AND P0, PT, R13, 8.50705917302346158658e+37, PT ;  /* 0x7e8000000d00780b */ /* 0x002fc40003f04000 */
[----:B------:R-:W-:Y:S02]  /*02f0*/  FSETP.GEU.AND P2, PT, R13, 1.175494350822287508e-38, PT ;  /* 0x008000000d00780b */ /* 0x000fe40003f4e000 */
[C---:B--2---:R-:W-:Y:S02]  /*0300*/  FSETP.GT.AND P1, PT, R14.reuse, 8.50705917302346158658e+37, PT ;  /* 0x7e8000000e00780b */ /* 0x044fe40003f24000 */
[----:B------:R-:W-:-:S07]  /*0310*/  FSETP.GEU.AND P3, PT, R14, 1.175494350822287508e-38, PT ;  /* 0x008000000e00780b */ /* 0x000fce0003f6e000 */
[----:B------:R-:W-:-:S04]  /*0320*/  @P0 FMUL R13, R13, 0.25 ;  /* 0x3e8000000d0d0820 */ /* 0x000fc80000400000 */
[----:B------:R-:W-:Y:S01]  /*0330*/  @!P2 FMUL R13, R13, 16777216 ;  /* 0x4b8000000d0da820 */ /* 0x000fe20000400000 */
[----:B------:R-:W-:-:S04]  /*0340*/  @P1 FMUL R14, R14, 0.25 ;  /* 0x3e8000000e0e1820 */ /* 0x000fc80000400000 */
[----:B------:R-:W-:Y:S01]  /*0350*/  @!P3 FMUL R14, R14, 16777216 ;  /* 0x4b8000000e0eb820 */ /* 0x000fe20000400000 */
[----:B------:R-:W1:Y:S01]  /*0360*/  MUFU.RCP R13, R13 ;  /* 0x0000000d000d7308 */ /* 0x000e620000001000 */
[----:B------:R-:W-:-:S07]  /*0370*/  FSEL R12, R15, 1, P0 ;  /* 0x3f8000000f0c7808 */ /* 0x000fce0000000000 */
[----:B------:R-:W2:Y:S01]  /*0380*/  MUFU.RCP R14, R14 ;  /* 0x0000000e000e7308 */ /* 0x000ea20000001000 */
[----:B------:R-:W-:Y:S01]  /*0390*/  FSEL R15, R15, 1, P1 ;  /* 0x3f8000000f0f7808 */ /* 0x000fe20000800000 */
[----:B------:R-:W-:Y:S01]  /*03a0*/  @!P2 FMUL R12, R12, 16777216 ;  /* 0x4b8000000c0ca820 */ /* 0x000fe20000400000 */
[----:B----4-:R-:W-:-:S03]  /*03b0*/  FADD R3, -R6, R3 ;  /* 0x0000000306037221 */ /* 0x010fc60000000100 */
[----:B------:R-:W-:Y:S01]  /*03c0*/  @!P3 FMUL R15, R15, 16777216 ;  /* 0x4b8000000f0fb820 */ /* 0x000fe20000400000 */
[----:B---3--:R-:W-:Y:S01]  /*03d0*/  FADD R2, -R7, R2 ;  /* 0x0000000207027221 */ /* 0x008fe20000000100 */
[----:B-1----:R-:W-:Y:S02]  /*03e0*/  FMUL R13, R13, R12 ;  /* 0x0000000c0d0d7220 */ /* 0x002fe40000400000 */
[----:B--2---:R-:W-:Y:S02]  /*03f0*/  FMUL R6, R14, R15 ;  /* 0x0000000f0e067220 */ /* 0x004fe40000400000 */
[----:B------:R-:W-:Y:S02]  /*0400*/  FMUL R13, R2, R13 ;  /* 0x0000000d020d7220 */ /* 0x000fe40000400000 */
[----:B------:R-:W-:Y:S01]  /*0410*/  FMUL R6, R3, R6 ;  /* 0x0000000603067220 */ /* 0x000fe20000400000 */
[----:B0-----:R-:W-:-:S04]  /*0420*/  IMAD.WIDE R4, R0, 0x4, R4 ;  /* 0x0000000400047825 */ /* 0x001fc800078e0204 */
[----:B-----5:R-:W-:Y:S01]  /*0430*/  FFMA R8, R13, R11, R8 ;  /* 0x0000000b0d087223 */ /* 0x020fe20000000008 */
[----:B------:R-:W-:Y:S01]  /*0440*/  FFMA R9, R6, R10, R9 ;  /* 0x0000000a06097223 */ /* 0x000fe20000000009 */
[----:B------:R-:W-:Y:S06]  /*0450*/  @P4 EXIT ;  /* 0x000000000000494d */ /* 0x000fec0003800000 */
[----:B------:R-:W-:Y:S01]  /*0460*/  STG.E.64 desc[UR4][R4.64], R8 ;  /* 0x0000000804007986 */ /* 0x000fe2000c101b04 */
[----:B------:R-:W-:Y:S05]  /*0470*/  EXIT ;  /* 0x000000000000794d */ /* 0x000fea0003800000 */
.L_x_0:
[----:B------:R-:W-:-:S00]  /*0480*/  BRA `(.L_x_0) ;  /* 0xfffffffc00fc7947 */ /* 0x000fc0000383ffff */
[----:B------:R-:W-:-:S00]  /*0490*/  NOP ;  /* 0x0000000000007918 */ /* 0x000fc00000000000 */
        /* <DEDUP_REMOVED lines=14> */
.L_x_1:


//--------------------- .nv.global.init           --------------------------
	.section	.nv.global.init,"aw",@progbits
.nv.global.init:
	.type		_$_str,@object
	.size		_$_str,(_$_str_$_2 - _$_str)
_$_str:
        /*0000*/ 	.byte	0x5f, 0x5f, 0x43, 0x55, 0x44, 0x41, 0x5f, 0x46, 0x54, 0x5a, 0x00
	.type		_$_str_$_2,@object
	.size		_$_str_$_2,(.L_1 - _$_str_$_2)
_$_str_$_2:
        /*000b*/ 	.byte	0x5f, 0x5f, 0x43, 0x55, 0x44, 0x41, 0x5f, 0x50, 0x52, 0x45, 0x43, 0x5f, 0x53, 0x51, 0x52, 0x54
        /*001b*/ 	.byte	0x00
.L_1:


//--------------------- .nv.constant0.triton_poi_fused__native_batch_norm_legit_no_training_39 --------------------------
	.section	.nv.constant0.triton_poi_fused__native_batch_norm_legit_no_training_39,"a",@progbits
	.sectionflags	@""
	.align	4
.nv.constant0.triton_poi_fused__native_batch_norm_legit_no_training_39:
	.zero		580
